//
// Generated by NVIDIA NVVM Compiler
//
// Compiler Build ID: CL-36424714
// Cuda compilation tools, release 13.0, V13.0.88
// Based on NVVM 20.0.0
//

.version 9.0
.target sm_100
.address_size 64

	// .globl	XRGB_to_NV12

.visible .entry XRGB_to_NV12(
	.param .u64 .ptr .align 1 XRGB_to_NV12_param_0,
	.param .u32 XRGB_to_NV12_param_1,
	.param .u32 XRGB_to_NV12_param_2,
	.param .u32 XRGB_to_NV12_param_3,
	.param .u64 .ptr .align 1 XRGB_to_NV12_param_4,
	.param .u32 XRGB_to_NV12_param_5,
	.param .u32 XRGB_to_NV12_param_6,
	.param .u32 XRGB_to_NV12_param_7,
	.param .u32 XRGB_to_NV12_param_8,
	.param .u32 XRGB_to_NV12_param_9
)
{
	.reg .pred 	%p<7>;
	.reg .b16 	%rs<31>;
	.reg .b32 	%r<57>;
	.reg .b32 	%f<15>;
	.reg .b64 	%rd<43>;
	.reg .b64 	%fd<94>;

	ld.param.u64 	%rd5, [XRGB_to_NV12_param_0];
	ld.param.u32 	%r12, [XRGB_to_NV12_param_1];
	ld.param.u32 	%r13, [XRGB_to_NV12_param_2];
	ld.param.u64 	%rd6, [XRGB_to_NV12_param_4];
	ld.param.u32 	%r17, [XRGB_to_NV12_param_5];
	ld.param.u32 	%r15, [XRGB_to_NV12_param_6];
	ld.param.u32 	%r18, [XRGB_to_NV12_param_8];
	ld.param.u32 	%r19, [XRGB_to_NV12_param_9];
	cvta.to.global.u64 	%rd1, %rd6;
	cvta.to.global.u64 	%rd2, %rd5;
	mov.u32 	%r20, %ctaid.x;
	mov.u32 	%r21, %ntid.x;
	mov.u32 	%r22, %tid.x;
	mad.lo.s32 	%r23, %r20, %r21, %r22;
	mov.u32 	%r24, %ctaid.y;
	mov.u32 	%r25, %ntid.y;
	mov.u32 	%r26, %tid.y;
	mad.lo.s32 	%r1, %r24, %r25, %r26;
	shl.b32 	%r2, %r1, 1;
	mul.lo.s32 	%r27, %r13, %r2;
	div.u32 	%r3, %r27, %r15;
	shl.b32 	%r4, %r23, 1;
	mul.lo.s32 	%r28, %r4, %r12;
	div.u32 	%r5, %r28, %r17;
	setp.ge.u32 	%p1, %r5, %r18;
	setp.ge.u32 	%p2, %r3, %r19;
	or.pred  	%p3, %p2, %p1;
	@%p3 bra 	$L__BB0_7;
	ld.param.u32 	%r54, [XRGB_to_NV12_param_7];
	ld.param.u32 	%r52, [XRGB_to_NV12_param_3];
	shl.b32 	%r29, %r5, 2;
	mad.lo.s32 	%r6, %r3, %r52, %r29;
	add.s32 	%r7, %r6, 1;
	cvt.u64.u32 	%rd7, %r7;
	add.s64 	%rd8, %rd2, %rd7;
	ld.global.u8 	%rs27, [%rd8];
	add.s32 	%r30, %r6, 2;
	cvt.u64.u32 	%rd9, %r30;
	add.s64 	%rd10, %rd2, %rd9;
	ld.global.u8 	%rs25, [%rd10];
	add.s32 	%r31, %r6, 3;
	cvt.u64.u32 	%rd11, %r31;
	add.s64 	%rd12, %rd2, %rd11;
	ld.global.u8 	%rs28, [%rd12];
	mad.lo.s32 	%r8, %r54, %r2, %r4;
	cvt.rn.f64.u16 	%fd1, %rs27;
	cvt.rn.f64.u16 	%fd2, %rs25;
	mul.f64 	%fd4, %fd2, 0d3FE020C49BA5E354;
	fma.rn.f64 	%fd5, %fd1, 0d3FD072B020C49BA6, %fd4;
	cvt.rn.f64.u16 	%fd3, %rs28;
	fma.rn.f64 	%fd6, %fd3, 0d3FB916872B020C4A, %fd5;
	add.f64 	%fd7, %fd6, 0d0000000000000000;
	cvt.rn.f32.f64 	%f1, %fd7;
	cvt.rni.s32.f32 	%r32, %f1;
	cvt.u64.u32 	%rd13, %r8;
	add.s64 	%rd3, %rd1, %rd13;
	st.global.u8 	[%rd3], %r32;
	add.s32 	%r9, %r4, 1;
	setp.ge.u32 	%p4, %r9, %r12;
	mov.u16 	%rs22, %rs27;
	mov.u16 	%rs23, %rs25;
	mov.u16 	%rs24, %rs28;
	@%p4 bra 	$L__BB0_3;
	ld.param.u64 	%rd41, [XRGB_to_NV12_param_0];
	add.s32 	%r33, %r6, 5;
	cvt.u64.u32 	%rd14, %r33;
	cvta.to.global.u64 	%rd15, %rd41;
	add.s64 	%rd16, %rd15, %rd14;
	ld.global.u8 	%rs22, [%rd16];
	add.s32 	%r34, %r6, 6;
	cvt.u64.u32 	%rd17, %r34;
	add.s64 	%rd18, %rd15, %rd17;
	ld.global.u8 	%rs23, [%rd18];
	add.s32 	%r35, %r6, 7;
	cvt.u64.u32 	%rd19, %r35;
	add.s64 	%rd20, %rd15, %rd19;
	ld.global.u8 	%rs24, [%rd20];
	cvt.rn.f64.u16 	%fd8, %rs22;
	cvt.rn.f64.u16 	%fd9, %rs23;
	mul.f64 	%fd10, %fd9, 0d3FE020C49BA5E354;
	fma.rn.f64 	%fd11, %fd8, 0d3FD072B020C49BA6, %fd10;
	cvt.rn.f64.u16 	%fd12, %rs24;
	fma.rn.f64 	%fd13, %fd12, 0d3FB916872B020C4A, %fd11;
	add.f64 	%fd14, %fd13, 0d0000000000000000;
	cvt.rn.f32.f64 	%f2, %fd14;
	cvt.rni.s32.f32 	%r36, %f2;
	st.global.u8 	[%rd3+1], %r36;
$L__BB0_3:
	add.s32 	%r37, %r2, 1;
	setp.ge.u32 	%p5, %r37, %r13;
	mov.u16 	%rs26, %rs25;
	mov.u16 	%rs29, %rs28;
	mov.u16 	%rs30, %rs27;
	@%p5 bra 	$L__BB0_6;
	ld.param.u32 	%r55, [XRGB_to_NV12_param_7];
	ld.param.u32 	%r53, [XRGB_to_NV12_param_3];
	ld.param.u64 	%rd42, [XRGB_to_NV12_param_0];
	setp.ge.u32 	%p6, %r9, %r12;
	add.s32 	%r10, %r8, %r55;
	add.s32 	%r11, %r7, %r53;
	cvt.u64.u32 	%rd21, %r11;
	cvta.to.global.u64 	%rd4, %rd42;
	add.s64 	%rd22, %rd4, %rd21;
	ld.global.u8 	%rs27, [%rd22];
	add.s32 	%r38, %r11, 1;
	cvt.u64.u32 	%rd23, %r38;
	add.s64 	%rd24, %rd4, %rd23;
	ld.global.u8 	%rs26, [%rd24];
	add.s32 	%r39, %r11, 2;
	cvt.u64.u32 	%rd25, %r39;
	add.s64 	%rd26, %rd4, %rd25;
	ld.global.u8 	%rs29, [%rd26];
	cvt.rn.f64.u16 	%fd15, %rs27;
	cvt.rn.f64.u16 	%fd16, %rs26;
	mul.f64 	%fd17, %fd16, 0d3FE020C49BA5E354;
	fma.rn.f64 	%fd18, %fd15, 0d3FD072B020C49BA6, %fd17;
	cvt.rn.f64.u16 	%fd19, %rs29;
	fma.rn.f64 	%fd20, %fd19, 0d3FB916872B020C4A, %fd18;
	add.f64 	%fd21, %fd20, 0d0000000000000000;
	cvt.rn.f32.f64 	%f3, %fd21;
	cvt.rni.s32.f32 	%r40, %f3;
	cvt.u64.u32 	%rd27, %r10;
	add.s64 	%rd28, %rd1, %rd27;
	st.global.u8 	[%rd28], %r40;
	@%p6 bra 	$L__BB0_6;
	add.s32 	%r41, %r11, 4;
	cvt.u64.u32 	%rd29, %r41;
	add.s64 	%rd30, %rd4, %rd29;
	ld.global.u8 	%rs30, [%rd30];
	add.s32 	%r42, %r11, 5;
	cvt.u64.u32 	%rd31, %r42;
	add.s64 	%rd32, %rd4, %rd31;
	ld.global.u8 	%rs25, [%rd32];
	add.s32 	%r43, %r11, 6;
	cvt.u64.u32 	%rd33, %r43;
	add.s64 	%rd34, %rd4, %rd33;
	ld.global.u8 	%rs28, [%rd34];
	cvt.rn.f64.u16 	%fd22, %rs30;
	cvt.rn.f64.u16 	%fd23, %rs25;
	mul.f64 	%fd24, %fd23, 0d3FE020C49BA5E354;
	fma.rn.f64 	%fd25, %fd22, 0d3FD072B020C49BA6, %fd24;
	cvt.rn.f64.u16 	%fd26, %rs28;
	fma.rn.f64 	%fd27, %fd26, 0d3FB916872B020C4A, %fd25;
	add.f64 	%fd28, %fd27, 0d0000000000000000;
	cvt.rn.f32.f64 	%f4, %fd28;
	cvt.rni.s32.f32 	%r44, %f4;
	add.s32 	%r45, %r10, 1;
	cvt.u64.u32 	%rd35, %r45;
	add.s64 	%rd36, %rd1, %rd35;
	st.global.u8 	[%rd36], %r44;
$L__BB0_6:
	ld.param.u32 	%r56, [XRGB_to_NV12_param_7];
	mul.f64 	%fd29, %fd1, 0dBFC2F1A9FBE76C8B;
	mul.f64 	%fd30, %fd2, 0d3FD29FBE76C8B439;
	sub.f64 	%fd31, %fd29, %fd30;
	fma.rn.f64 	%fd32, %fd3, 0d3FDC189374BC6A7F, %fd31;
	add.f64 	%fd33, %fd32, 0d4060000000000000;
	cvt.rn.f32.f64 	%f5, %fd33;
	mul.f64 	%fd34, %fd1, 0d3FDC189374BC6A7F;
	mul.f64 	%fd35, %fd2, 0d3FD78D4FDF3B645A;
	sub.f64 	%fd36, %fd34, %fd35;
	mul.f64 	%fd37, %fd3, 0d3FB22D0E56041893;
	sub.f64 	%fd38, %fd36, %fd37;
	add.f64 	%fd39, %fd38, 0d4060000000000000;
	cvt.rn.f32.f64 	%f6, %fd39;
	cvt.rn.f64.u16 	%fd40, %rs22;
	mul.f64 	%fd41, %fd40, 0dBFC2F1A9FBE76C8B;
	cvt.rn.f64.u16 	%fd42, %rs23;
	mul.f64 	%fd43, %fd42, 0d3FD29FBE76C8B439;
	sub.f64 	%fd44, %fd41, %fd43;
	cvt.rn.f64.u16 	%fd45, %rs24;
	fma.rn.f64 	%fd46, %fd45, 0d3FDC189374BC6A7F, %fd44;
	add.f64 	%fd47, %fd46, 0d4060000000000000;
	cvt.f64.f32 	%fd48, %f5;
	add.f64 	%fd49, %fd47, %fd48;
	cvt.rn.f32.f64 	%f7, %fd49;
	mul.f64 	%fd50, %fd40, 0d3FDC189374BC6A7F;
	mul.f64 	%fd51, %fd42, 0d3FD78D4FDF3B645A;
	sub.f64 	%fd52, %fd50, %fd51;
	mul.f64 	%fd53, %fd45, 0d3FB22D0E56041893;
	sub.f64 	%fd54, %fd52, %fd53;
	add.f64 	%fd55, %fd54, 0d4060000000000000;
	cvt.f64.f32 	%fd56, %f6;
	add.f64 	%fd57, %fd55, %fd56;
	cvt.rn.f32.f64 	%f8, %fd57;
	cvt.rn.f64.u16 	%fd58, %rs27;
	mul.f64 	%fd59, %fd58, 0dBFC2F1A9FBE76C8B;
	cvt.rn.f64.u16 	%fd60, %rs26;
	mul.f64 	%fd61, %fd60, 0d3FD29FBE76C8B439;
	sub.f64 	%fd62, %fd59, %fd61;
	cvt.rn.f64.u16 	%fd63, %rs29;
	fma.rn.f64 	%fd64, %fd63, 0d3FDC189374BC6A7F, %fd62;
	add.f64 	%fd65, %fd64, 0d4060000000000000;
	cvt.f64.f32 	%fd66, %f7;
	add.f64 	%fd67, %fd65, %fd66;
	cvt.rn.f32.f64 	%f9, %fd67;
	mul.f64 	%fd68, %fd58, 0d3FDC189374BC6A7F;
	mul.f64 	%fd69, %fd60, 0d3FD78D4FDF3B645A;
	sub.f64 	%fd70, %fd68, %fd69;
	mul.f64 	%fd71, %fd63, 0d3FB22D0E56041893;
	sub.f64 	%fd72, %fd70, %fd71;
	add.f64 	%fd73, %fd72, 0d4060000000000000;
	cvt.f64.f32 	%fd74, %f8;
	add.f64 	%fd75, %fd73, %fd74;
	cvt.rn.f32.f64 	%f10, %fd75;
	cvt.rn.f64.u16 	%fd76, %rs30;
	mul.f64 	%fd77, %fd76, 0dBFC2F1A9FBE76C8B;
	cvt.rn.f64.u16 	%fd78, %rs25;
	mul.f64 	%fd79, %fd78, 0d3FD29FBE76C8B439;
	sub.f64 	%fd80, %fd77, %fd79;
	cvt.rn.f64.u16 	%fd81, %rs28;
	fma.rn.f64 	%fd82, %fd81, 0d3FDC189374BC6A7F, %fd80;
	add.f64 	%fd83, %fd82, 0d4060000000000000;
	cvt.f64.f32 	%fd84, %f9;
	add.f64 	%fd85, %fd83, %fd84;
	cvt.rn.f32.f64 	%f11, %fd85;
	mul.f64 	%fd86, %fd76, 0d3FDC189374BC6A7F;
	mul.f64 	%fd87, %fd78, 0d3FD78D4FDF3B645A;
	sub.f64 	%fd88, %fd86, %fd87;
	mul.f64 	%fd89, %fd81, 0d3FB22D0E56041893;
	sub.f64 	%fd90, %fd88, %fd89;
	add.f64 	%fd91, %fd90, 0d4060000000000000;
	cvt.f64.f32 	%fd92, %f10;
	add.f64 	%fd93, %fd91, %fd92;
	cvt.rn.f32.f64 	%f12, %fd93;
	add.s32 	%r46, %r15, %r1;
	mul.lo.s32 	%r47, %r46, %r56;
	add.s32 	%r48, %r47, %r4;
	mul.f32 	%f13, %f11, 0f3E800000;
	cvt.rni.s32.f32 	%r49, %f13;
	cvt.u64.u32 	%rd37, %r48;
	add.s64 	%rd38, %rd1, %rd37;
	st.global.u8 	[%rd38], %r49;
	mul.f32 	%f14, %f12, 0f3E800000;
	cvt.rni.s32.f32 	%r50, %f14;
	add.s32 	%r51, %r9, %r47;
	cvt.u64.u32 	%rd39, %r51;
	add.s64 	%rd40, %rd1, %rd39;
	st.global.u8 	[%rd40], %r50;
$L__BB0_7:
	ret;

}


// ===== COMPILED SASS (sm_100) =====

	.target	sm_100

	.elftype	@"ET_EXEC"


//--------------------- .note.nv.tkinfo           --------------------------
	.section	.note.nv.tkinfo,"",@"SHT_NOTE"
	.sectionflags	@"SHF_NOTE_NV_TKINFO"
	.tkinfo
        /*0018*/ 	.word	0x00000002
        /*0030*/ 	.string	""
        /*0030*/ 	.string	"ptxas"
        /*0030*/ 	.string	"Cuda compilation tools, release 13.0, V13.0.88"
        /*0030*/ 	.string	"Build cuda_13.0.r13.0/compiler.36424714_0"
        /*0030*/ 	.string	"-arch sm_100 -m 64 "



//--------------------- .note.nv.cuinfo           --------------------------
	.section	.note.nv.cuinfo,"",@"SHT_NOTE"
	.sectionflags	@"SHF_NOTE_NV_CUINFO"
        /*0018*/ 	.short	0x0002
        /*001a*/ 	.short	0x0064
        /*001c*/ 	.short	0x0082
	.zero		2


//--------------------- .nv.info                  --------------------------
	.section	.nv.info,"",@"SHT_CUDA_INFO"
	.align	4


	//----- nvinfo : EIATTR_REGCOUNT
	.align		4
        /*0000*/ 	.byte	0x04, 0x2f
        /*0002*/ 	.short	(.L_1 - .L_0)
	.align		4
.L_0:
        /*0004*/ 	.word	index@(XRGB_to_NV12)
        /*0008*/ 	.word	0x00000020


	//----- nvinfo : EIATTR_FRAME_SIZE
	.align		4
.L_1:
        /*000c*/ 	.byte	0x04, 0x11
        /*000e*/ 	.short	(.L_3 - .L_2)
	.align		4
.L_2:
        /*0010*/ 	.word	index@(XRGB_to_NV12)
        /*0014*/ 	.word	0x00000000


	//----- nvinfo : EIATTR_MIN_STACK_SIZE
	.align		4
.L_3:
        /*0018*/ 	.byte	0x04, 0x12
        /*001a*/ 	.short	(.L_5 - .L_4)
	.align		4
.L_4:
        /*001c*/ 	.word	index@(XRGB_to_NV12)
        /*0020*/ 	.word	0x00000000
.L_5:


//--------------------- .nv.compat                --------------------------
	.section	.nv.compat,"",@"SHT_CUDA_COMPAT_INFO"
	.align	4
        /*0000*/ 	.byte	0x02, 0x09, 0x00, 0x00, 0x02, 0x02, 0x01, 0x00, 0x02, 0x05, 0x05, 0x00, 0x03, 0x07, 0x01, 0x01
        /*0010*/ 	.byte	0x02, 0x03, 0x00, 0x00, 0x02, 0x06, 0x01, 0x00, 0x04, 0x0b, 0x08, 0x00, 0x01, 0x00, 0x00, 0x00
        /*0020*/ 	.byte	0x00, 0x00, 0x00, 0x00


//--------------------- .nv.info.XRGB_to_NV12     --------------------------
	.section	.nv.info.XRGB_to_NV12,"",@"SHT_CUDA_INFO"
	.sectionflags	@""
	.align	4


	//----- nvinfo : EIATTR_CUDA_API_VERSION
	.align		4
        /*0000*/ 	.byte	0x04, 0x37
        /*0002*/ 	.short	(.L_7 - .L_6)
.L_6:
        /*0004*/ 	.word	0x00000082


	//----- nvinfo : EIATTR_KPARAM_INFO
	.align		4
.L_7:
        /*0008*/ 	.byte	0x04, 0x17
        /*000a*/ 	.short	(.L_9 - .L_8)
.L_8:
        /*000c*/ 	.word	0x00000000
        /*0010*/ 	.short	0x0009
        /*0012*/ 	.short	0x0030
        /*0014*/ 	.byte	0x00, 0xf0, 0x11, 0x00


	//----- nvinfo : EIATTR_KPARAM_INFO
	.align		4
.L_9:
        /*0018*/ 	.byte	0x04, 0x17
        /*001a*/ 	.short	(.L_11 - .L_10)
.L_10:
        /*001c*/ 	.word	0x00000000
        /*0020*/ 	.short	0x0008
        /*0022*/ 	.short	0x002c
        /*0024*/ 	.byte	0x00, 0xf0, 0x11, 0x00


	//----- nvinfo : EIATTR_KPARAM_INFO
	.align		4
.L_11:
        /*0028*/ 	.byte	0x04, 0x17
        /*002a*/ 	.short	(.L_13 - .L_12)
.L_12:
        /*002c*/ 	.word	0x00000000
        /*0030*/ 	.short	0x0007
        /*0032*/ 	.short	0x0028
        /*0034*/ 	.byte	0x00, 0xf0, 0x11, 0x00


	//----- nvinfo : EIATTR_KPARAM_INFO
	.align		4
.L_13:
        /*0038*/ 	.byte	0x04, 0x17
        /*003a*/ 	.short	(.L_15 - .L_14)
.L_14:
        /*003c*/ 	.word	0x00000000
        /*0040*/ 	.short	0x0006
        /*0042*/ 	.short	0x0024
        /*0044*/ 	.byte	0x00, 0xf0, 0x11, 0x00


	//----- nvinfo : EIATTR_KPARAM_INFO
	.align		4
.L_15:
        /*0048*/ 	.byte	0x04, 0x17
        /*004a*/ 	.short	(.L_17 - .L_16)
.L_16:
        /*004c*/ 	.word	0x00000000
        /*0050*/ 	.short	0x0005
        /*0052*/ 	.short	0x0020
        /*0054*/ 	.byte	0x00, 0xf0, 0x11, 0x00


	//----- nvinfo : EIATTR_KPARAM_INFO
	.align		4
.L_17:
        /*0058*/ 	.byte	0x04, 0x17
        /*005a*/ 	.short	(.L_19 - .L_18)
.L_18:
        /*005c*/ 	.word	0x00000000
        /*0060*/ 	.short	0x0004
        /*0062*/ 	.short	0x0018
        /*0064*/ 	.byte	0x00, 0xf5, 0x21, 0x00


	//----- nvinfo : EIATTR_KPARAM_INFO
	.align		4
.L_19:
        /*0068*/ 	.byte	0x04, 0x17
        /*006a*/ 	.short	(.L_21 - .L_20)
.L_20:
        /*006c*/ 	.word	0x00000000
        /*0070*/ 	.short	0x0003
        /*0072*/ 	.short	0x0010
        /*0074*/ 	.byte	0x00, 0xf0, 0x11, 0x00


	//----- nvinfo : EIATTR_KPARAM_INFO
	.align		4
.L_21:
        /*0078*/ 	.byte	0x04, 0x17
        /*007a*/ 	.short	(.L_23 - .L_22)
.L_22:
        /*007c*/ 	.word	0x00000000
        /*0080*/ 	.short	0x0002
        /*0082*/ 	.short	0x000c
        /*0084*/ 	.byte	0x00, 0xf0, 0x11, 0x00


	//----- nvinfo : EIATTR_KPARAM_INFO
	.align		4
.L_23:
        /*0088*/ 	.byte	0x04, 0x17
        /*008a*/ 	.short	(.L_25 - .L_24)
.L_24:
        /*008c*/ 	.word	0x00000000
        /*0090*/ 	.short	0x0001
        /*0092*/ 	.short	0x0008
        /*0094*/ 	.byte	0x00, 0xf0, 0x11, 0x00


	//----- nvinfo : EIATTR_KPARAM_INFO
	.align		4
.L_25:
        /*0098*/ 	.byte	0x04, 0x17
        /*009a*/ 	.short	(.L_27 - .L_26)
.L_26:
        /*009c*/ 	.word	0x00000000
        /*00a0*/ 	.short	0x0000
        /*00a2*/ 	.short	0x0000
        /*00a4*/ 	.byte	0x00, 0xf5, 0x21, 0x00


	//----- nvinfo : EIATTR_SPARSE_MMA_MASK
	.align		4
.L_27:
        /*00a8*/ 	.byte	0x03, 0x50
        /*00aa*/ 	.short	0x0000


	//----- nvinfo : EIATTR_MAXREG_COUNT
	.align		4
        /*00ac*/ 	.byte	0x03, 0x1b
        /*00ae*/ 	.short	0x00ff


	//----- nvinfo : EIATTR_MERCURY_ISA_VERSION
	.align		4
        /*00b0*/ 	.byte	0x03, 0x5f
        /*00b2*/ 	.short	0x0101


	//----- nvinfo : EIATTR_VRC_CTA_INIT_COUNT
	.align		4
        /*00b4*/ 	.byte	0x02, 0x4a
	.zero		1
	.zero		1


	//----- nvinfo : EIATTR_EXIT_INSTR_OFFSETS
	.align		4
        /*00b8*/ 	.byte	0x04, 0x1c
        /*00ba*/ 	.short	(.L_29 - .L_28)


	//   ....[0]....
.L_28:
        /*00bc*/ 	.word	0x00000380


	//   ....[1]....
        /*00c0*/ 	.word	0x00001140


	//----- nvinfo : EIATTR_CRS_STACK_SIZE
	.align		4
.L_29:
        /*00c4*/ 	.byte	0x04, 0x1e
        /*00c6*/ 	.short	(.L_31 - .L_30)
.L_30:
        /*00c8*/ 	.word	0x00000000


	//----- nvinfo : EIATTR_CBANK_PARAM_SIZE
	.align		4
.L_31:
        /*00cc*/ 	.byte	0x03, 0x19
        /*00ce*/ 	.short	0x0034


	//----- nvinfo : EIATTR_PARAM_CBANK
	.align		4
        /*00d0*/ 	.byte	0x04, 0x0a
        /*00d2*/ 	.short	(.L_33 - .L_32)
	.align		4
.L_32:
        /*00d4*/ 	.word	index@(.nv.constant0.XRGB_to_NV12)
        /*00d8*/ 	.short	0x0380
        /*00da*/ 	.short	0x0034


	//----- nvinfo : EIATTR_SW_WAR
	.align		4
.L_33:
        /*00dc*/ 	.byte	0x04, 0x36
        /*00de*/ 	.short	(.L_35 - .L_34)
.L_34:
        /*00e0*/ 	.word	0x00000008
.L_35:


//--------------------- .nv.callgraph             --------------------------
	.section	.nv.callgraph,"",@"SHT_CUDA_CALLGRAPH"
	.align	4
	.sectionentsize	8
	.align		4
        /*0000*/ 	.word	0x00000000
	.align		4
        /*0004*/ 	.word	0xffffffff
	.align		4
        /*0008*/ 	.word	0x00000000
	.align		4
        /*000c*/ 	.word	0xfffffffe
	.align		4
        /*0010*/ 	.word	0x00000000
	.align		4
        /*0014*/ 	.word	0xfffffffd
	.align		4
        /*0018*/ 	.word	0x00000000
	.align		4
        /*001c*/ 	.word	0xfffffffc


//--------------------- .text.XRGB_to_NV12        --------------------------
	.section	.text.XRGB_to_NV12,"ax",@progbits
	.align	128
        .global         XRGB_to_NV12
        .type           XRGB_to_NV12,@function
        .size           XRGB_to_NV12,(.L_x_5 - XRGB_to_NV12)
        .other          XRGB_to_NV12,@"STO_CUDA_ENTRY STV_DEFAULT"
XRGB_to_NV12:
.text.XRGB_to_NV12:
[----:B------:R-:W-:Y:S01]  /*0000*/  LDC R1, c[0x0][0x37c] ;  /* 0x0000df00ff017b82 */ /* 0x000fe20000000800 */
[----:B------:R-:W0:Y:S01]  /*0010*/  LDCU.64 UR8, c[0x0][0x3a0] ;  /* 0x00007400ff0877ac */ /* 0x000e220008000a00 */
[----:B------:R-:W1:Y:S06]  /*0020*/  S2R R8, SR_TID.X ;  /* 0x0000000000087919 */ /* 0x000e6c0000002100 */
[----:B------:R-:W1:Y:S01]  /*0030*/  S2UR UR4, SR_CTAID.X ;  /* 0x00000000000479c3 */ /* 0x000e620000002500 */
[----:B------:R-:W2:Y:S01]  /*0040*/  LDCU.64 UR6, c[0x0][0x388] ;  /* 0x00007100ff0677ac */ /* 0x000ea20008000a00 */
[----:B------:R-:W3:Y:S06]  /*0050*/  S2R R10, SR_TID.Y ;  /* 0x00000000000a7919 */ /* 0x000eec0000002200 */
[----:B------:R-:W1:Y:S01]  /*0060*/  LDC R3, c[0x0][0x360] ;  /* 0x0000d800ff037b82 */ /* 0x000e620000000800 */
[----:B0-----:R-:W0:Y:S07]  /*0070*/  I2F.U32.RP R2, UR8 ;  /* 0x0000000800027d06 */ /* 0x001e2e0008209000 */
[----:B------:R-:W3:Y:S01]  /*0080*/  S2UR UR5, SR_CTAID.Y ;  /* 0x00000000000579c3 */ /* 0x000ee20000002600 */
[----:B------:R-:W-:-:S02]  /*0090*/  ISETP.NE.U32.AND P5, PT, RZ, UR8, PT ;  /* 0x00000008ff007c0c */ /* 0x000fc4000bfa5070 */
[----:B------:R-:W-:Y:S01]  /*00a0*/  ISETP.NE.U32.AND P2, PT, RZ, UR9, PT ;  /* 0x00000009ff007c0c */ /* 0x000fe2000bf45070 */
[----:B------:R-:W4:Y:S04]  /*00b0*/  I2F.U32.RP R0, UR9 ;  /* 0x0000000900007d06 */ /* 0x000f280008209000 */
[----:B------:R-:W3:Y:S04]  /*00c0*/  LDC R9, c[0x0][0x364] ;  /* 0x0000d900ff097b82 */ /* 0x000ee80000000800 */
[----:B0-----:R-:W0:Y:S08]  /*00d0*/  MUFU.RCP R2, R2 ;  /* 0x0000000200027308 */ /* 0x001e300000001000 */
[----:B----4-:R-:W4:Y:S01]  /*00e0*/  MUFU.RCP R0, R0 ;  /* 0x0000000000007308 */ /* 0x010f220000001000 */
[----:B0-----:R-:W-:-:S02]  /*00f0*/  VIADD R6, R2, 0xffffffe ;  /* 0x0ffffffe02067836 */ /* 0x001fc40000000000 */
[----:B-1----:R-:W-:Y:S01]  /*0100*/  IMAD R2, R3, UR4, R8 ;  /* 0x0000000403027c24 */ /* 0x002fe2000f8e0208 */
[----:B------:R-:W0:Y:S04]  /*0110*/  LDCU UR4, c[0x0][0x3ac] ;  /* 0x00007580ff0477ac */ /* 0x000e280008000800 */
[----:B------:R1:W5:Y:S01]  /*0120*/  F2I.FTZ.U32.TRUNC.NTZ R7, R6 ;  /* 0x0000000600077305 */ /* 0x000362000021f000 */
[----:B------:R-:W-:Y:S01]  /*0130*/  SHF.L.U32 R2, R2, 0x1, RZ ;  /* 0x0000000102027819 */ /* 0x000fe200000006ff */
[----:B----4-:R-:W-:-:S06]  /*0140*/  VIADD R4, R0, 0xffffffe ;  /* 0x0ffffffe00047836 */ /* 0x010fcc0000000000 */
[----:B------:R4:W2:Y:S01]  /*0150*/  F2I.FTZ.U32.TRUNC.NTZ R5, R4 ;  /* 0x0000000400057305 */ /* 0x0008a2000021f000 */
[----:B-1----:R-:W-:Y:S01]  /*0160*/  IMAD.MOV.U32 R6, RZ, RZ, RZ ;  /* 0x000000ffff067224 */ /* 0x002fe200078e00ff */
[----:B-----5:R-:W-:Y:S01]  /*0170*/  IADD3 R11, PT, PT, RZ, -R7, RZ ;  /* 0x80000007ff0b7210 */ /* 0x020fe20007ffe0ff */
[----:B----4-:R-:W-:-:S04]  /*0180*/  HFMA2 R4, -RZ, RZ, 0, 0 ;  /* 0x00000000ff047431 */ /* 0x010fc800000001ff */
[----:B------:R-:W-:Y:S02]  /*0190*/  IMAD R3, R11, UR8, RZ ;  /* 0x000000080b037c24 */ /* 0x000fe4000f8e02ff */
[----:B--2---:R-:W-:-:S04]  /*01a0*/  IMAD.MOV R0, RZ, RZ, -R5 ;  /* 0x000000ffff007224 */ /* 0x004fc800078e0a05 */
[----:B------:R-:W-:Y:S02]  /*01b0*/  IMAD.MOV.U32 R8, RZ, RZ, R0 ;  /* 0x000000ffff087224 */ /* 0x000fe400078e0000 */
[----:B---3--:R-:W-:Y:S01]  /*01c0*/  IMAD R0, R9, UR5, R10 ;  /* 0x0000000509007c24 */ /* 0x008fe2000f8e020a */
[----:B------:R-:W1:Y:S01]  /*01d0*/  LDCU UR5, c[0x0][0x3b0] ;  /* 0x00007600ff0577ac */ /* 0x000e620008000800 */
[----:B------:R-:W-:-:S04]  /*01e0*/  IMAD.HI.U32 R9, R7, R3, R6 ;  /* 0x0000000307097227 */ /* 0x000fc800078e0006 */
[----:B------:R-:W-:Y:S02]  /*01f0*/  IMAD R3, R8, UR9, RZ ;  /* 0x0000000908037c24 */ /* 0x000fe4000f8e02ff */
[----:B------:R-:W-:Y:S02]  /*0200*/  IMAD.SHL.U32 R7, R0, 0x2, RZ ;  /* 0x0000000200077824 */ /* 0x000fe400078e00ff */
[----:B------:R-:W-:Y:S02]  /*0210*/  IMAD R6, R2, UR6, RZ ;  /* 0x0000000602067c24 */ /* 0x000fe4000f8e02ff */
[----:B------:R-:W-:-:S04]  /*0220*/  IMAD.HI.U32 R4, R5, R3, R4 ;  /* 0x0000000305047227 */ /* 0x000fc800078e0004 */
[----:B------:R-:W-:Y:S02]  /*0230*/  IMAD R3, R7, UR7, RZ ;  /* 0x0000000707037c24 */ /* 0x000fe4000f8e02ff */
[----:B------:R-:W-:-:S04]  /*0240*/  IMAD.HI.U32 R9, R9, R6, RZ ;  /* 0x0000000609097227 */ /* 0x000fc800078e00ff */
[----:B------:R-:W-:-:S04]  /*0250*/  IMAD.HI.U32 R4, R4, R3, RZ ;  /* 0x0000000304047227 */ /* 0x000fc800078e00ff */
[----:B------:R-:W-:Y:S02]  /*0260*/  IMAD.MOV R5, RZ, RZ, -R9 ;  /* 0x000000ffff057224 */ /* 0x000fe400078e0a09 */
[----:B------:R-:W-:Y:S02]  /*0270*/  IMAD.MOV R8, RZ, RZ, -R4 ;  /* 0x000000ffff087224 */ /* 0x000fe400078e0a04 */
[----:B------:R-:W-:Y:S02]  /*0280*/  IMAD R6, R5, UR8, R6 ;  /* 0x0000000805067c24 */ /* 0x000fe4000f8e0206 */
[----:B------:R-:W-:-:S03]  /*0290*/  IMAD R3, R8, UR9, R3 ;  /* 0x0000000908037c24 */ /* 0x000fc6000f8e0203 */
[----:B------:R-:W-:Y:S02]  /*02a0*/  ISETP.GE.U32.AND P3, PT, R6, UR8, PT ;  /* 0x0000000806007c0c */ /* 0x000fe4000bf66070 */
[----:B------:R-:W-:-:S11]  /*02b0*/  ISETP.GE.U32.AND P0, PT, R3, UR9, PT ;  /* 0x0000000903007c0c */ /* 0x000fd6000bf06070 */
[----:B------:R-:W-:Y:S01]  /*02c0*/  @P3 IADD3 R6, PT, PT, R6, -UR8, RZ ;  /* 0x8000000806063c10 */ /* 0x000fe2000fffe0ff */
[----:B------:R-:W-:Y:S01]  /*02d0*/  @P3 VIADD R9, R9, 0x1 ;  /* 0x0000000109093836 */ /* 0x000fe20000000000 */
[----:B------:R-:W-:Y:S01]  /*02e0*/  @P0 IADD3 R4, PT, PT, R4, 0x1, RZ ;  /* 0x0000000104040810 */ /* 0x000fe20007ffe0ff */
[----:B------:R-:W-:Y:S01]  /*02f0*/  @P0 VIADD R3, R3, -UR9 ;  /* 0x8000000903030c36 */ /* 0x000fe20008000000 */
[----:B------:R-:W-:-:S04]  /*0300*/  ISETP.GE.U32.AND P4, PT, R6, UR8, PT ;  /* 0x0000000806007c0c */ /* 0x000fc8000bf86070 */
[----:B------:R-:W-:-:S09]  /*0310*/  ISETP.GE.U32.AND P1, PT, R3, UR9, PT ;  /* 0x0000000903007c0c */ /* 0x000fd2000bf26070 */
[----:B------:R-:W-:Y:S01]  /*0320*/  @P4 VIADD R9, R9, 0x1 ;  /* 0x0000000109094836 */ /* 0x000fe20000000000 */
[----:B------:R-:W-:-:S03]  /*0330*/  @!P5 LOP3.LUT R9, RZ, UR8, RZ, 0x33, !PT ;  /* 0x00000008ff09dc12 */ /* 0x000fc6000f8e33ff */
[----:B------:R-:W-:Y:S01]  /*0340*/  @P1 VIADD R4, R4, 0x1 ;  /* 0x0000000104041836 */ /* 0x000fe20000000000 */
[----:B------:R-:W-:Y:S02]  /*0350*/  @!P2 LOP3.LUT R4, RZ, UR9, RZ, 0x33, !PT ;  /* 0x00000009ff04ac12 */ /* 0x000fe4000f8e33ff */
[----:B0-----:R-:W-:-:S04]  /*0360*/  ISETP.GE.U32.AND P0, PT, R9, UR4, PT ;  /* 0x0000000409007c0c */ /* 0x001fc8000bf06070 */
[----:B-1----:R-:W-:-:S13]  /*0370*/  ISETP.GE.U32.OR P0, PT, R4, UR5, P0 ;  /* 0x0000000504007c0c */ /* 0x002fda0008706470 */
[----:B------:R-:W-:Y:S05]  /*0380*/  @P0 EXIT ;  /* 0x000000000000094d */ /* 0x000fea0003800000 */
[----:B------:R-:W0:Y:S01]  /*0390*/  LDCU UR8, c[0x0][0x390] ;  /* 0x00007200ff0877ac */ /* 0x000e220008000800 */
[----:B------:R-:W-:Y:S01]  /*03a0*/  SHF.L.U32 R9, R9, 0x2, RZ ;  /* 0x0000000209097819 */ /* 0x000fe200000006ff */
[----:B------:R-:W1:Y:S01]  /*03b0*/  LDCU.64 UR10, c[0x0][0x380] ;  /* 0x00007000ff0a77ac */ /* 0x000e620008000a00 */
[----:B------:R-:W2:Y:S01]  /*03c0*/  LDCU.64 UR4, c[0x0][0x358] ;  /* 0x00006b00ff0477ac */ /* 0x000ea20008000a00 */
[----:B------:R-:W-:Y:S01]  /*03d0*/  UMOV UR14, 0x9ba5e354 ;  /* 0x9ba5e354000e7882 */ /* 0x000fe20000000000 */
[----:B------:R-:W-:Y:S01]  /*03e0*/  UMOV UR15, 0x3fe020c4 ;  /* 0x3fe020c4000f7882 */ /* 0x000fe20000000000 */
[----:B------:R-:W-:Y:S01]  /*03f0*/  UMOV UR16, 0x20c49ba6 ;  /* 0x20c49ba600107882 */ /* 0x000fe20000000000 */
[----:B------:R-:W-:Y:S01]  /*0400*/  UMOV UR17, 0x3fd072b0 ;  /* 0x3fd072b000117882 */ /* 0x000fe20000000000 */
[----:B------:R-:W-:Y:S01]  /*0410*/  UMOV UR18, 0x2b020c4a ;  /* 0x2b020c4a00127882 */ /* 0x000fe20000000000 */
[----:B------:R-:W-:Y:S01]  /*0420*/  UMOV UR19, 0x3fb91687 ;  /* 0x3fb9168700137882 */ /* 0x000fe20000000000 */
[----:B0-----:R-:W-:Y:S01]  /*0430*/  IMAD R12, R4, UR8, R9 ;  /* 0x00000008040c7c24 */ /* 0x001fe2000f8e0209 */
[----:B------:R-:W0:Y:S03]  /*0440*/  LDCU UR12, c[0x0][0x3a8] ;  /* 0x00007500ff0c77ac */ /* 0x000e260008000800 */
[C---:B------:R-:W-:Y:S01]  /*0450*/  VIADD R14, R12.reuse, 0x2 ;  /* 0x000000020c0e7836 */ /* 0x040fe20000000000 */
[----:B------:R-:W3:Y:S01]  /*0460*/  LDCU.64 UR20, c[0x0][0x398] ;  /* 0x00007300ff1477ac */ /* 0x000ee20008000a00 */
[----:B------:R-:W-:-:S03]  /*0470*/  VIADD R23, R12, 0x1 ;  /* 0x000000010c177836 */ /* 0x000fc60000000000 */
[----:B-1----:R-:W-:-:S04]  /*0480*/  IADD3 R14, P0, PT, R14, UR10, RZ ;  /* 0x0000000a0e0e7c10 */ /* 0x002fc8000ff1e0ff */
[----:B------:R-:W-:Y:S02]  /*0490*/  IADD3.X R15, PT, PT, RZ, UR11, RZ, P0, !PT ;  /* 0x0000000bff0f7c10 */ /* 0x000fe400087fe4ff */
[----:B------:R-:W-:Y:S01]  /*04a0*/  IADD3 R16, P0, PT, R23, UR10, RZ ;  /* 0x0000000a17107c10 */ /* 0x000fe2000ff1e0ff */
[----:B------:R-:W-:Y:S02]  /*04b0*/  VIADD R18, R12, 0x3 ;  /* 0x000000030c127836 */ /* 0x000fe40000000000 */
[----:B--2---:R-:W2:Y:S02]  /*04c0*/  LDG.E.U8 R3, desc[UR4][R14.64] ;  /* 0x000000040e037981 */ /* 0x004ea4000c1e1100 */
[----:B------:R-:W-:Y:S01]  /*04d0*/  IMAD.X R17, RZ, RZ, UR11, P0 ;  /* 0x0000000bff117e24 */ /* 0x000fe200080e06ff */
[----:B------:R-:W-:-:S04]  /*04e0*/  IADD3 R18, P0, PT, R18, UR10, RZ ;  /* 0x0000000a12127c10 */ /* 0x000fc8000ff1e0ff */
[----:B------:R-:W4:Y:S01]  /*04f0*/  LDG.E.U8 R4, desc[UR4][R16.64] ;  /* 0x0000000410047981 */ /* 0x000f22000c1e1100 */
[----:B------:R-:W-:-:S05]  /*0500*/  IADD3.X R19, PT, PT, RZ, UR11, RZ, P0, !PT ;  /* 0x0000000bff137c10 */ /* 0x000fca00087fe4ff */
[----:B------:R1:W5:Y:S01]  /*0510*/  LDG.E.U8 R5, desc[UR4][R18.64] ;  /* 0x0000000412057981 */ /* 0x000362000c1e1100 */
[C---:B0-----:R-:W-:Y:S01]  /*0520*/  IMAD R20, R7.reuse, UR12, R2 ;  /* 0x0000000c07147c24 */ /* 0x041fe2000f8e0202 */
[----:B------:R-:W-:Y:S01]  /*0530*/  BSSY.RECONVERGENT B0, `(.L_x_0) ;  /* 0x000002f000007945 */ /* 0x000fe20003800200 */
[----:B------:R-:W-:Y:S02]  /*0540*/  VIADD R6, R2, 0x1 ;  /* 0x0000000102067836 */ /* 0x000fe40000000000 */
[----:B------:R-:W-:Y:S01]  /*0550*/  VIADD R7, R7, 0x1 ;  /* 0x0000000107077836 */ /* 0x000fe20000000000 */
[----:B---3--:R-:W-:-:S04]  /*0560*/  IADD3 R20, P0, PT, R20, UR20, RZ ;  /* 0x0000001414147c10 */ /* 0x008fc8000ff1e0ff */
[----:B------:R-:W-:Y:S02]  /*0570*/  IADD3.X R21, PT, PT, RZ, UR21, RZ, P0, !PT ;  /* 0x00000015ff157c10 */ /* 0x000fe400087fe4ff */
[----:B------:R-:W-:Y:S02]  /*0580*/  ISETP.GE.U32.AND P0, PT, R6, UR6, PT ;  /* 0x0000000606007c0c */ /* 0x000fe4000bf06070 */
[----:B------:R-:W-:Y:S01]  /*0590*/  ISETP.GE.U32.AND P1, PT, R7, UR7, PT ;  /* 0x0000000707007c0c */ /* 0x000fe2000bf26070 */
[----:B--2---:R-:W0:Y:S01]  /*05a0*/  I2F.F64.U16 R10, R3 ;  /* 0x00000003000a7312 */ /* 0x004e220000101800 */
[----:B----4-:R-:W-:-:S07]  /*05b0*/  PRMT R7, R4, 0x7610, R7 ;  /* 0x0000761004077816 */ /* 0x010fce0000000007 */
[----:B------:R-:W2:Y:S01]  /*05c0*/  I2F.F64.U16 R8, R4 ;  /* 0x0000000400087312 */ /* 0x000ea20000101800 */
[----:B-1----:R-:W-:Y:S02]  /*05d0*/  PRMT R18, R7, 0x7610, R18 ;  /* 0x0000761007127816 */ /* 0x002fe40000000012 */
[----:B-----5:R-:W-:Y:S01]  /*05e0*/  PRMT R19, R5, 0x7610, R19 ;  /* 0x0000761005137816 */ /* 0x020fe20000000013 */
[----:B0-----:R-:W-:-:S04]  /*05f0*/  DMUL R10, R10, UR14 ;  /* 0x0000000e0a0a7c28 */ /* 0x001fc80008000000 */
[----:B------:R-:W0:Y:S04]  /*0600*/  I2F.F64.U16 R14, R5 ;  /* 0x00000005000e7312 */ /* 0x000e280000101800 */
[----:B--2---:R-:W-:Y:S02]  /*0610*/  DFMA R8, R8, UR16, R10 ;  /* 0x0000001008087c2b */ /* 0x004fe4000800000a */
[----:B------:R-:W-:-:S06]  /*0620*/  PRMT R11, R5, 0x7610, R11 ;  /* 0x00007610050b7816 */ /* 0x000fcc000000000b */
[----:B0-----:R-:W-:-:S08]  /*0630*/  DFMA R8, R14, UR18, R8 ;  /* 0x000000120e087c2b */ /* 0x001fd00008000008 */
[----:B------:R-:W-:-:S06]  /*0640*/  DADD R8, RZ, R8 ;  /* 0x00000000ff087229 */ /* 0x000fcc0000000008 */
[----:B------:R0:W1:Y:S04]  /*0650*/  F2F.F32.F64 R10, R8 ;  /* 0x00000008000a7310 */ /* 0x0000680000301000 */
[----:B0-----:R-:W-:Y:S02]  /*0660*/  PRMT R8, R4, 0x7610, R8 ;  /* 0x0000761004087816 */ /* 0x001fe40000000008 */
[C---:B------:R-:W-:Y:S02]  /*0670*/  PRMT R9, R3.reuse, 0x7610, R9 ;  /* 0x0000761003097816 */ /* 0x040fe40000000009 */
[----:B-1----:R0:W1:Y:S02]  /*0680*/  F2I.NTZ R13, R10 ;  /* 0x0000000a000d7305 */ /* 0x0020640000203100 */
[----:B0-----:R-:W-:Y:S01]  /*0690*/  PRMT R10, R3, 0x7610, R10 ;  /* 0x00007610030a7816 */ /* 0x001fe2000000000a */
[----:B-1----:R0:W-:Y:S01]  /*06a0*/  STG.E.U8 desc[UR4][R20.64], R13 ;  /* 0x0000000d14007986 */ /* 0x0021e2000c101104 */
[----:B------:R-:W-:Y:S05]  /*06b0*/  @P0 BRA `(.L_x_1) ;  /* 0x0000000000580947 */ /* 0x000fea0003800000 */
[C---:B------:R-:W-:Y:S02]  /*06c0*/  VIADD R28, R12.reuse, 0x6 ;  /* 0x000000060c1c7836 */ /* 0x040fe40000000000 */
[----:B------:R-:W-:-:S03]  /*06d0*/  VIADD R26, R12, 0x5 ;  /* 0x000000050c1a7836 */ /* 0x000fc60000000000 */
[----:B------:R-:W-:-:S04]  /*06e0*/  IADD3 R28, P2, PT, R28, UR10, RZ ;  /* 0x0000000a1c1c7c10 */ /* 0x000fc8000ff5e0ff */
[----:B------:R-:W-:Y:S02]  /*06f0*/  IADD3.X R29, PT, PT, RZ, UR11, RZ, P2, !PT ;  /* 0x0000000bff1d7c10 */ /* 0x000fe400097fe4ff */
[----:B------:R-:W-:Y:S01]  /*0700*/  IADD3 R26, P2, PT, R26, UR10, RZ ;  /* 0x0000000a1a1a7c10 */ /* 0x000fe2000ff5e0ff */
[----:B------:R-:W-:Y:S02]  /*0710*/  VIADD R12, R12, 0x7 ;  /* 0x000000070c0c7836 */ /* 0x000fe40000000000 */
[----:B------:R-:W2:Y:S02]  /*0720*/  LDG.E.U8 R10, desc[UR4][R28.64] ;  /* 0x000000041c0a7981 */ /* 0x000ea4000c1e1100 */
[----:B------:R-:W-:Y:S01]  /*0730*/  IMAD.X R27, RZ, RZ, UR11, P2 ;  /* 0x0000000bff1b7e24 */ /* 0x000fe200090e06ff */
[----:B------:R-:W-:-:S04]  /*0740*/  IADD3 R24, P2, PT, R12, UR10, RZ ;  /* 0x0000000a0c187c10 */ /* 0x000fc8000ff5e0ff */
[----:B------:R-:W3:Y:S01]  /*0750*/  LDG.E.U8 R8, desc[UR4][R26.64] ;  /* 0x000000041a087981 */ /* 0x000ee2000c1e1100 */
[----:B------:R-:W-:-:S05]  /*0760*/  IADD3.X R25, PT, PT, RZ, UR11, RZ, P2, !PT ;  /* 0x0000000bff197c10 */ /* 0x000fca00097fe4ff */
[----:B------:R-:W0:Y:S01]  /*0770*/  LDG.E.U8 R19, desc[UR4][R24.64] ;  /* 0x0000000418137981 */ /* 0x000e22000c1e1100 */
[----:B--2---:R-:W1:Y:S08]  /*0780*/  I2F.F64.U16 R14, R10 ;  /* 0x0000000a000e7312 */ /* 0x004e700000101800 */
[----:B---3--:R-:W2:Y:S01]  /*0790*/  I2F.F64.U16 R16, R8 ;  /* 0x0000000800107312 */ /* 0x008ea20000101800 */
[----:B-1----:R-:W-:-:S07]  /*07a0*/  DMUL R14, R14, UR14 ;  /* 0x0000000e0e0e7c28 */ /* 0x002fce0008000000 */
[----:B0-----:R-:W0:Y:S01]  /*07b0*/  I2F.F64.U16 R12, R19 ;  /* 0x00000013000c7312 */ /* 0x001e220000101800 */
[----:B--2---:R-:W-:-:S08]  /*07c0*/  DFMA R14, R16, UR16, R14 ;  /* 0x00000010100e7c2b */ /* 0x004fd0000800000e */
[----:B0-----:R-:W-:-:S08]  /*07d0*/  DFMA R12, R12, UR18, R14 ;  /* 0x000000120c0c7c2b */ /* 0x001fd0000800000e */
[----:B------:R-:W-:-:S10]  /*07e0*/  DADD R12, RZ, R12 ;  /* 0x00000000ff0c7229 */ /* 0x000fd4000000000c */
[----:B------:R-:W0:Y:S08]  /*07f0*/  F2F.F32.F64 R12, R12 ;  /* 0x0000000c000c7310 */ /* 0x000e300000301000 */
[----:B0-----:R-:W0:Y:S02]  /*0800*/  F2I.NTZ R15, R12 ;  /* 0x0000000c000f7305 */ /* 0x001e240000203100 */
[----:B0-----:R1:W-:Y:S02]  /*0810*/  STG.E.U8 desc[UR4][R20.64+0x1], R15 ;  /* 0x0000010f14007986 */ /* 0x0013e4000c101104 */
.L_x_1:
[----:B------:R-:W-:Y:S05]  /*0820*/  BSYNC.RECONVERGENT B0 ;  /* 0x0000000000007941 */ /* 0x000fea0003800200 */
.L_x_0:
[----:B------:R-:W-:Y:S01]  /*0830*/  BSSY.RECONVERGENT B0, `(.L_x_2) ;  /* 0x0000039000007945 */ /* 0x000fe20003800200 */
[----:B01----:R-:W-:Y:S02]  /*0840*/  PRMT R20, R9, 0x7610, R20 ;  /* 0x0000761009147816 */ /* 0x003fe40000000014 */
[----:B------:R-:W-:Y:S01]  /*0850*/  PRMT R21, R11, 0x7610, R21 ;  /* 0x000076100b157816 */ /* 0x000fe20000000015 */
[----:B------:R-:W-:Y:S06]  /*0860*/  @P1 BRA `(.L_x_3) ;  /* 0x0000000000d41947 */ /* 0x000fec0003800000 */
[----:B------:R-:W-:-:S04]  /*0870*/  VIADD R23, R23, UR8 ;  /* 0x0000000817177c36 */ /* 0x000fc80008000000 */
[----:B------:R-:W-:-:S05]  /*0880*/  VIADD R28, R23, 0x1 ;  /* 0x00000001171c7836 */ /* 0x000fca0000000000 */
[----:B------:R-:W-:-:S04]  /*0890*/  IADD3 R28, P1, PT, R28, UR10, RZ ;  /* 0x0000000a1c1c7c10 */ /* 0x000fc8000ff3e0ff */
[----:B------:R-:W-:Y:S02]  /*08a0*/  IADD3.X R29, PT, PT, RZ, UR11, RZ, P1, !PT ;  /* 0x0000000bff1d7c10 */ /* 0x000fe40008ffe4ff */
[C---:B------:R-:W-:Y:S01]  /*08b0*/  IADD3 R26, P1, PT, R23.reuse, UR10, RZ ;  /* 0x0000000a171a7c10 */ /* 0x040fe2000ff3e0ff */
[----:B------:R-:W-:Y:S02]  /*08c0*/  VIADD R24, R23, 0x2 ;  /* 0x0000000217187836 */ /* 0x000fe40000000000 */
[----:B------:R-:W2:Y:S02]  /*08d0*/  LDG.E.U8 R20, desc[UR4][R28.64] ;  /* 0x000000041c147981 */ /* 0x000ea4000c1e1100 */
[----:B------:R-:W-:Y:S01]  /*08e0*/  IMAD.X R27, RZ, RZ, UR11, P1 ;  /* 0x0000000bff1b7e24 */ /* 0x000fe200088e06ff */
[----:B------:R-:W-:-:S04]  /*08f0*/  IADD3 R24, P1, PT, R24, UR10, RZ ;  /* 0x0000000a18187c10 */ /* 0x000fc8000ff3e0ff */
[----:B------:R-:W3:Y:S01]  /*0900*/  LDG.E.U8 R7, desc[UR4][R26.64] ;  /* 0x000000041a077981 */ /* 0x000ee2000c1e1100 */
[----:B------:R-:W-:-:S05]  /*0910*/  IADD3.X R25, PT, PT, RZ, UR11, RZ, P1, !PT ;  /* 0x0000000bff197c10 */ /* 0x000fca0008ffe4ff */
[----:B------:R-:W4:Y:S01]  /*0920*/  LDG.E.U8 R21, desc[UR4][R24.64] ;  /* 0x0000000418157981 */ /* 0x000f22000c1e1100 */
[----:B--2---:R-:W0:Y:S08]  /*0930*/  I2F.F64.U16 R14, R20 ;  /* 0x00000014000e7312 */ /* 0x004e300000101800 */
[----:B---3--:R-:W1:Y:S01]  /*0940*/  I2F.F64.U16 R12, R7 ;  /* 0x00000007000c7312 */ /* 0x008e620000101800 */
[----:B0-----:R-:W-:-:S07]  /*0950*/  DMUL R14, R14, UR14 ;  /* 0x0000000e0e0e7c28 */ /* 0x001fce0008000000 */
[----:B----4-:R-:W0:Y:S01]  /*0960*/  I2F.F64.U16 R16, R21 ;  /* 0x0000001500107312 */ /* 0x010e220000101800 */
[----:B-1----:R-:W-:-:S08]  /*0970*/  DFMA R12, R12, UR16, R14 ;  /* 0x000000100c0c7c2b */ /* 0x002fd0000800000e */
[----:B0-----:R-:W-:-:S08]  /*0980*/  DFMA R12, R16, UR18, R12 ;  /* 0x00000012100c7c2b */ /* 0x001fd0000800000c */
[----:B------:R-:W-:Y:S01]  /*0990*/  DADD R14, RZ, R12 ;  /* 0x00000000ff0e7229 */ /* 0x000fe2000000000c */
[----:B------:R-:W-:-:S04]  /*09a0*/  IMAD.SHL.U32 R13, R0, 0x2, RZ ;  /* 0x00000002000d7824 */ /* 0x000fc800078e00ff */
[----:B------:R-:W-:-:S05]  /*09b0*/  IMAD R13, R13, UR12, R2 ;  /* 0x0000000c0d0d7c24 */ /* 0x000fca000f8e0202 */
[----:B------:R-:W0:Y:S01]  /*09c0*/  F2F.F32.F64 R14, R14 ;  /* 0x0000000e000e7310 */ /* 0x000e220000301000 */
[----:B------:R-:W-:-:S05]  /*09d0*/  VIADD R22, R13, UR12 ;  /* 0x0000000c0d167c36 */ /* 0x000fca0008000000 */
[----:B------:R-:W-:-:S04]  /*09e0*/  IADD3 R12, P1, PT, R22, UR20, RZ ;  /* 0x00000014160c7c10 */ /* 0x000fc8000ff3e0ff */
[----:B------:R-:W-:Y:S01]  /*09f0*/  IADD3.X R13, PT, PT, RZ, UR21, RZ, P1, !PT ;  /* 0x00000015ff0d7c10 */ /* 0x000fe20008ffe4ff */
[----:B0-----:R-:W0:Y:S04]  /*0a00*/  F2I.NTZ R17, R14 ;  /* 0x0000000e00117305 */ /* 0x001e280000203100 */
[----:B0-----:R0:W-:Y:S01]  /*0a10*/  STG.E.U8 desc[UR4][R12.64], R17 ;  /* 0x000000110c007986 */ /* 0x0011e2000c101104 */
        /* <DEDUP_REMOVED lines=10> */
[----:B------:R-:W0:Y:S01]  /*0ac0*/  LDG.E.U8 R18, desc[UR4][R26.64] ;  /* 0x000000041a127981 */ /* 0x000e22000c1e1100 */
[----:B------:R-:W-:-:S05]  /*0ad0*/  IADD3.X R25, PT, PT, RZ, UR11, RZ, P0, !PT ;  /* 0x0000000bff197c10 */ /* 0x000fca00087fe4ff */
[----:B------:R-:W3:Y:S01]  /*0ae0*/  LDG.E.U8 R11, desc[UR4][R24.64] ;  /* 0x00000004180b7981 */ /* 0x000ee2000c1e1100 */
[----:B--2---:R-:W1:Y:S08]  /*0af0*/  I2F.F64.U16 R14, R9 ;  /* 0x00000009000e7312 */ /* 0x004e700000101800 */
[----:B0-----:R-:W0:Y:S01]  /*0b00*/  I2F.F64.U16 R12, R18 ;  /* 0x00000012000c7312 */ /* 0x001e220000101800 */
[----:B-1----:R-:W-:-:S07]  /*0b10*/  DMUL R14, R14, UR14 ;  /* 0x0000000e0e0e7c28 */ /* 0x002fce0008000000 */
[----:B---3--:R-:W1:Y:S01]  /*0b20*/  I2F.F64.U16 R16, R11 ;  /* 0x0000000b00107312 */ /* 0x008e620000101800 */
[----:B0-----:R-:W-:Y:S01]  /*0b30*/  DFMA R12, R12, UR16, R14 ;  /* 0x000000100c0c7c2b */ /* 0x001fe2000800000e */
[----:B------:R-:W-:-:S05]  /*0b40*/  VIADD R14, R22, 0x1 ;  /* 0x00000001160e7836 */ /* 0x000fca0000000000 */
[----:B------:R-:W-:Y:S02]  /*0b50*/  IADD3 R14, P0, PT, R14, UR20, RZ ;  /* 0x000000140e0e7c10 */ /* 0x000fe4000ff1e0ff */
[----:B-1----:R-:W-:-:S03]  /*0b60*/  DFMA R12, R16, UR18, R12 ;  /* 0x00000012100c7c2b */ /* 0x002fc6000800000c */
[----:B------:R-:W-:-:S05]  /*0b70*/  IMAD.X R15, RZ, RZ, UR21, P0 ;  /* 0x00000015ff0f7e24 */ /* 0x000fca00080e06ff */
[----:B------:R-:W-:-:S10]  /*0b80*/  DADD R12, RZ, R12 ;  /* 0x00000000ff0c7229 */ /* 0x000fd4000000000c */
[----:B------:R-:W0:Y:S08]  /*0b90*/  F2F.F32.F64 R12, R12 ;  /* 0x0000000c000c7310 */ /* 0x000e300000301000 */
[----:B0-----:R-:W0:Y:S02]  /*0ba0*/  F2I.NTZ R17, R12 ;  /* 0x0000000c00117305 */ /* 0x001e240000203100 */
[----:B0-----:R1:W-:Y:S02]  /*0bb0*/  STG.E.U8 desc[UR4][R14.64], R17 ;  /* 0x000000110e007986 */ /* 0x0013e4000c101104 */
.L_x_3:
[----:B------:R-:W-:Y:S05]  /*0bc0*/  BSYNC.RECONVERGENT B0 ;  /* 0x0000000000007941 */ /* 0x000fea0003800200 */
.L_x_2:
[----:B0-----:R-:W0:Y:S01]  /*0bd0*/  I2F.F64.U16 R12, R3 ;  /* 0x00000003000c7312 */ /* 0x001e220000101800 */
[----:B------:R-:W-:Y:S01]  /*0be0*/  UMOV UR6, 0x76c8b439 ;  /* 0x76c8b43900067882 */ /* 0x000fe20000000000 */
[----:B------:R-:W-:Y:S01]  /*0bf0*/  UMOV UR7, 0x3fd29fbe ;  /* 0x3fd29fbe00077882 */ /* 0x000fe20000000000 */
[----:B------:R-:W-:Y:S01]  /*0c00*/  UMOV UR26, 0xdf3b645a ;  /* 0xdf3b645a001a7882 */ /* 0x000fe20000000000 */
[----:B------:R-:W-:Y:S01]  /*0c10*/  UMOV UR27, 0x3fd78d4f ;  /* 0x3fd78d4f001b7882 */ /* 0x000fe20000000000 */
[----:B------:R-:W-:Y:S01]  /*0c20*/  UMOV UR22, 0xfbe76c8b ;  /* 0xfbe76c8b00167882 */ /* 0x000fe20000000000 */
[----:B------:R-:W-:Y:S01]  /*0c30*/  UMOV UR23, 0x3fc2f1a9 ;  /* 0x3fc2f1a900177882 */ /* 0x000fe20000000000 */
[----:B------:R-:W-:Y:S01]  /*0c40*/  UMOV UR24, 0x74bc6a7f ;  /* 0x74bc6a7f00187882 */ /* 0x000fe20000000000 */
[----:B-1----:R-:W1:Y:S01]  /*0c50*/  I2F.F64.U16 R14, R4 ;  /* 0x00000004000e7312 */ /* 0x002e620000101800 */
[----:B------:R-:W-:Y:S01]  /*0c60*/  UMOV UR25, 0x3fdc1893 ;  /* 0x3fdc189300197882 */ /* 0x000fe20000000000 */
[----:B------:R-:W-:Y:S01]  /*0c70*/  UMOV UR28, 0x56041893 ;  /* 0x56041893001c7882 */ /* 0x000fe20000000000 */
[----:B------:R-:W-:Y:S01]  /*0c80*/  UMOV UR29, 0x3fb22d0e ;  /* 0x3fb22d0e001d7882 */ /* 0x000fe20000000000 */
[----:B0-----:R-:W-:-:S04]  /*0c90*/  DMUL R22, R12, UR6 ;  /* 0x000000060c167c28 */ /* 0x001fc80008000000 */
[----:B------:R-:W0:Y:S01]  /*0ca0*/  I2F.F64.U16 R16, R5 ;  /* 0x0000000500107312 */ /* 0x000e220000101800 */
[----:B------:R-:W-:-:S03]  /*0cb0*/  DMUL R12, R12, UR26 ;  /* 0x0000001a0c0c7c28 */ /* 0x000fc60008000000 */
[----:B-1----:R-:W-:-:S04]  /*0cc0*/  DFMA R22, R14, -UR22, -R22 ;  /* 0x800000160e167c2b */ /* 0x002fc80008000816 */
[----:B------:R-:W1:Y:S01]  /*0cd0*/  I2F.F64.U16 R24, R10 ;  /* 0x0000000a00187312 */ /* 0x000e620000101800 */
[----:B------:R-:W-:-:S03]  /*0ce0*/  DFMA R12, R14, UR24, -R12 ;  /* 0x000000180e0c7c2b */ /* 0x000fc6000800080c */
[----:B0-----:R-:W-:-:S04]  /*0cf0*/  DFMA R22, R16, UR24, R22 ;  /* 0x0000001810167c2b */ /* 0x001fc80008000016 */
[----:B------:R-:W0:Y:S01]  /*0d00*/  I2F.F64.U16 R26, R8 ;  /* 0x00000008001a7312 */ /* 0x000e220000101800 */
[----:B------:R-:W-:-:S03]  /*0d10*/  DFMA R16, R16, -UR28, R12 ;  /* 0x8000001c10107c2b */ /* 0x000fc6000800000c */
[----:B------:R-:W-:-:S04]  /*0d20*/  DADD R22, R22, 128 ;  /* 0x4060000016167429 */ /* 0x000fc80000000000 */
[----:B------:R-:W2:Y:S01]  /*0d30*/  I2F.F64.U16 R4, R19 ;  /* 0x0000001300047312 */ /* 0x000ea20000101800 */
[----:B-1----:R-:W-:Y:S02]  /*0d40*/  DMUL R12, R24, UR6 ;  /* 0x00000006180c7c28 */ /* 0x002fe40008000000 */
[----:B------:R-:W-:Y:S02]  /*0d50*/  DADD R16, R16, 128 ;  /* 0x4060000010107429 */ /* 0x000fe40000000000 */
[----:B------:R-:W-:-:S03]  /*0d60*/  DMUL R24, R24, UR26 ;  /* 0x0000001a18187c28 */ /* 0x000fc60008000000 */
[----:B------:R-:W1:Y:S01]  /*0d70*/  F2F.F32.F64 R28, R22 ;  /* 0x00000016001c7310 */ /* 0x000e620000301000 */
[----:B0-----:R-:W-:-:S04]  /*0d80*/  DFMA R12, R26, -UR22, -R12 ;  /* 0x800000161a0c7c2b */ /* 0x001fc8000800080c */
[----:B------:R-:W-:-:S03]  /*0d90*/  DFMA R24, R26, UR24, -R24 ;  /* 0x000000181a187c2b */ /* 0x000fc60008000818 */
[----:B------:R-:W0:Y:S01]  /*0da0*/  F2F.F32.F64 R16, R16 ;  /* 0x0000001000107310 */ /* 0x000e220000301000 */
[----:B--2---:R-:W-:-:S04]  /*0db0*/  DFMA R14, R4, UR24, R12 ;  /* 0x00000018040e7c2b */ /* 0x004fc8000800000c */
[----:B------:R-:W-:-:S03]  /*0dc0*/  DFMA R24, R4, -UR28, R24 ;  /* 0x8000001c04187c2b */ /* 0x000fc60008000018 */
[----:B-1----:R-:W1:Y:S01]  /*0dd0*/  F2F.F64.F32 R12, R28 ;  /* 0x0000001c000c7310 */ /* 0x002e620000201800 */
[----:B------:R-:W-:-:S04]  /*0de0*/  DADD R14, R14, 128 ;  /* 0x406000000e0e7429 */ /* 0x000fc80000000000 */
[----:B------:R-:W-:-:S03]  /*0df0*/  DADD R24, R24, 128 ;  /* 0x4060000018187429 */ /* 0x000fc60000000000 */
[----:B0-----:R-:W0:Y:S01]  /*0e00*/  F2F.F64.F32 R4, R16 ;  /* 0x0000001000047310 */ /* 0x001e220000201800 */
[----:B-1----:R-:W-:-:S07]  /*0e10*/  DADD R22, R14, R12 ;  /* 0x000000000e167229 */ /* 0x002fce000000000c */
[----:B------:R-:W-:Y:S01]  /*0e20*/  I2F.F64.U16 R8, R9 ;  /* 0x0000000900087312 */ /* 0x000fe20000101800 */
[----:B0-----:R-:W-:-:S07]  /*0e30*/  DADD R24, R24, R4 ;  /* 0x0000000018187229 */ /* 0x001fce0000000004 */
[----:B------:R-:W0:Y:S08]  /*0e40*/  I2F.F64.U16 R12, R20 ;  /* 0x00000014000c7312 */ /* 0x000e300000101800 */
[----:B------:R-:W1:Y:S01]  /*0e50*/  I2F.F64.U16 R4, R7 ;  /* 0x0000000700047312 */ /* 0x000e620000101800 */
[----:B0-----:R-:W-:-:S07]  /*0e60*/  DMUL R26, R12, UR6 ;  /* 0x000000060c1a7c28 */ /* 0x001fce0008000000 */
[----:B------:R-:W0:Y:S01]  /*0e70*/  I2F.F64.U16 R14, R21 ;  /* 0x00000015000e7312 */ /* 0x000e220000101800 */
[----:B------:R-:W-:Y:S02]  /*0e80*/  DMUL R16, R12, UR26 ;  /* 0x0000001a0c107c28 */ /* 0x000fe40008000000 */
[----:B-1----:R-:W-:-:S05]  /*0e90*/  DFMA R26, R4, -UR22, -R26 ;  /* 0x80000016041a7c2b */ /* 0x002fca000800081a */
[----:B------:R-:W1:Y:S01]  /*0ea0*/  F2F.F32.F64 R3, R22 ;  /* 0x0000001600037310 */ /* 0x000e620000301000 */
[----:B------:R-:W-:Y:S02]  /*0eb0*/  DFMA R16, R4, UR24, -R16 ;  /* 0x0000001804107c2b */ /* 0x000fe40008000810 */
[----:B0-----:R-:W-:-:S05]  /*0ec0*/  DFMA R26, R14, UR24, R26 ;  /* 0x000000180e1a7c2b */ /* 0x001fca000800001a */
[----:B------:R-:W0:Y:S01]  /*0ed0*/  F2F.F32.F64 R10, R24 ;  /* 0x00000018000a7310 */ /* 0x000e220000301000 */
[----:B------:R-:W-:Y:S02]  /*0ee0*/  DFMA R16, R14, -UR28, R16 ;  /* 0x8000001c0e107c2b */ /* 0x000fe40008000010 */
[C---:B------:R-:W-:Y:S02]  /*0ef0*/  DMUL R14, R8.reuse, UR6 ;  /* 0x00000006080e7c28 */ /* 0x040fe40008000000 */
[----:B------:R-:W-:Y:S02]  /*0f00*/  DMUL R8, R8, UR26 ;  /* 0x0000001a08087c28 */ /* 0x000fe40008000000 */
[----:B------:R-:W-:Y:S01]  /*0f10*/  DADD R26, R26, 128 ;  /* 0x406000001a1a7429 */ /* 0x000fe20000000000 */
[----:B-1----:R1:W2:Y:S01]  /*0f20*/  F2F.F64.F32 R12, R3 ;  /* 0x00000003000c7310 */ /* 0x0022a20000201800 */
[----:B------:R-:W-:-:S07]  /*0f30*/  DADD R16, R16, 128 ;  /* 0x4060000010107429 */ /* 0x000fce0000000000 */
[----:B0-----:R-:W0:Y:S01]  /*0f40*/  F2F.F64.F32 R4, R10 ;  /* 0x0000000a00047310 */ /* 0x001e220000201800 */
[----:B-1----:R-:W-:-:S05]  /*0f50*/  IADD3 R3, PT, PT, R0, UR9, RZ ;  /* 0x0000000900037c10 */ /* 0x002fca000fffe0ff */
[C---:B------:R-:W-:Y:S01]  /*0f60*/  IMAD R2, R3.reuse, UR12, R2 ;  /* 0x0000000c03027c24 */ /* 0x040fe2000f8e0202 */
[----:B--2---:R-:W-:Y:S01]  /*0f70*/  DADD R26, R26, R12 ;  /* 0x000000001a1a7229 */ /* 0x004fe2000000000c */
[----:B------:R-:W1:Y:S01]  /*0f80*/  I2F.F64.U16 R18, R18 ;  /* 0x0000001200127312 */ /* 0x000e620000101800 */
[----:B------:R-:W-:Y:S02]  /*0f90*/  IMAD R3, R3, UR12, R6 ;  /* 0x0000000c03037c24 */ /* 0x000fe4000f8e0206 */
[----:B------:R-:W-:Y:S01]  /*0fa0*/  IADD3 R2, P0, PT, R2, UR20, RZ ;  /* 0x0000001402027c10 */ /* 0x000fe2000ff1e0ff */
[----:B0-----:R-:W-:-:S04]  /*0fb0*/  DADD R4, R16, R4 ;  /* 0x0000000010047229 */ /* 0x001fc80000000004 */
[----:B------:R-:W0:Y:S01]  /*0fc0*/  I2F.F64.U16 R12, R11 ;  /* 0x0000000b000c7312 */ /* 0x000e220000101800 */
[----:B-1----:R-:W-:-:S07]  /*0fd0*/  DFMA R14, R18, -UR22, -R14 ;  /* 0x80000016120e7c2b */ /* 0x002fce000800080e */
[----:B------:R-:W1:Y:S01]  /*0fe0*/  F2F.F32.F64 R26, R26 ;  /* 0x0000001a001a7310 */ /* 0x000e620000301000 */
[----:B------:R-:W-:Y:S02]  /*0ff0*/  DFMA R18, R18, UR24, -R8 ;  /* 0x0000001812127c2b */ /* 0x000fe40008000808 */
[----:B0-----:R-:W-:-:S05]  /*1000*/  DFMA R14, R12, UR24, R14 ;  /* 0x000000180c0e7c2b */ /* 0x001fca000800000e */
[----:B------:R-:W0:Y:S01]  /*1010*/  F2F.F32.F64 R4, R4 ;  /* 0x0000000400047310 */ /* 0x000e220000301000 */
[----:B------:R-:W-:Y:S02]  /*1020*/  DFMA R18, R12, -UR28, R18 ;  /* 0x8000001c0c127c2b */ /* 0x000fe40008000012 */
[----:B------:R-:W-:-:S05]  /*1030*/  DADD R14, R14, 128 ;  /* 0x406000000e0e7429 */ /* 0x000fca0000000000 */
[----:B-1----:R-:W1:Y:S01]  /*1040*/  F2F.F64.F32 R8, R26 ;  /* 0x0000001a00087310 */ /* 0x002e620000201800 */
[----:B------:R-:W-:-:S07]  /*1050*/  DADD R18, R18, 128 ;  /* 0x4060000012127429 */ /* 0x000fce0000000000 */
[----:B0-----:R0:W2:Y:S01]  /*1060*/  F2F.F64.F32 R10, R4 ;  /* 0x00000004000a7310 */ /* 0x0010a20000201800 */
[----:B-1----:R-:W-:Y:S01]  /*1070*/  DADD R8, R14, R8 ;  /* 0x000000000e087229 */ /* 0x002fe20000000008 */
[----:B0-----:R-:W-:Y:S01]  /*1080*/  IADD3 R4, P1, PT, R3, UR20, RZ ;  /* 0x0000001403047c10 */ /* 0x001fe2000ff3e0ff */
[----:B------:R-:W-:-:S03]  /*1090*/  IMAD.X R3, RZ, RZ, UR21, P0 ;  /* 0x00000015ff037e24 */ /* 0x000fc600080e06ff */
[----:B------:R-:W-:Y:S01]  /*10a0*/  IADD3.X R5, PT, PT, RZ, UR21, RZ, P1, !PT ;  /* 0x00000015ff057c10 */ /* 0x000fe20008ffe4ff */
[----:B--2---:R-:W-:-:S04]  /*10b0*/  DADD R10, R18, R10 ;  /* 0x00000000120a7229 */ /* 0x004fc8000000000a */
[----:B------:R-:W0:Y:S08]  /*10c0*/  F2F.F32.F64 R8, R8 ;  /* 0x0000000800087310 */ /* 0x000e300000301000 */
[----:B------:R-:W1:Y:S01]  /*10d0*/  F2F.F32.F64 R10, R10 ;  /* 0x0000000a000a7310 */ /* 0x000e620000301000 */
[----:B0-----:R-:W-:-:S07]  /*10e0*/  FMUL R7, R8, 0.25 ;  /* 0x3e80000008077820 */ /* 0x001fce0000400000 */
[----:B------:R-:W0:Y:S01]  /*10f0*/  F2I.NTZ R7, R7 ;  /* 0x0000000700077305 */ /* 0x000e220000203100 */
[----:B-1----:R-:W-:-:S07]  /*1100*/  FMUL R0, R10, 0.25 ;  /* 0x3e8000000a007820 */ /* 0x002fce0000400000 */
[----:B------:R-:W1:Y:S01]  /*1110*/  F2I.NTZ R13, R0 ;  /* 0x00000000000d7305 */ /* 0x000e620000203100 */
[----:B0-----:R-:W-:Y:S04]  /*1120*/  STG.E.U8 desc[UR4][R2.64], R7 ;  /* 0x0000000702007986 */ /* 0x001fe8000c101104 */
[----:B-1----:R-:W-:Y:S01]  /*1130*/  STG.E.U8 desc[UR4][R4.64], R13 ;  /* 0x0000000d04007986 */ /* 0x002fe2000c101104 */
[----:B------:R-:W-:Y:S05]  /*1140*/  EXIT ;  /* 0x000000000000794d */ /* 0x000fea0003800000 */
.L_x_4:
[----:B------:R-:W-:-:S00]  /*1150*/  BRA `(.L_x_4) ;  /* 0xfffffffc00fc7947 */ /* 0x000fc0000383ffff */
[----:B------:R-:W-:-:S00]  /*1160*/  NOP ;  /* 0x0000000000007918 */ /* 0x000fc00000000000 */
        /* <DEDUP_REMOVED lines=9> */
.L_x_5:


//--------------------- .nv.shared.reserved.0     --------------------------
	.section	.nv.shared.reserved.0,"aw",@nobits
	.weak		__nv_reservedSMEM_offset_0_alias
	.size		__nv_reservedSMEM_offset_0_alias, 0, 64
	.other		__nv_reservedSMEM_offset_0_alias,@"STO_CUDA_RESERVED_SHARED STV_DEFAULT"
__nv_reservedSMEM_offset_0_alias:
	.zero		0
	.zero		64


//--------------------- .nv.constant0.XRGB_to_NV12 --------------------------
	.section	.nv.constant0.XRGB_to_NV12,"a",@progbits
	.sectionflags	@""
	.align	4
.nv.constant0.XRGB_to_NV12:
	.zero		948


//--------------------- SYMBOLS --------------------------

	.type		.nv.reservedSmem.offset0,@object
	.size		.nv.reservedSmem.offset0,0x4
